//
// Generated by NVIDIA NVVM Compiler
//
// Compiler Build ID: CL-36424714
// Cuda compilation tools, release 13.0, V13.0.88
// Based on NVVM 20.0.0
//

.version 9.0
.target sm_100
.address_size 64

	// .globl	_Z6kernelPfS_ii
// _ZZ6kernelPfS_iiE2sm has been demoted

.visible .entry _Z6kernelPfS_ii(
	.param .u64 .ptr .align 1 _Z6kernelPfS_ii_param_0,
	.param .u64 .ptr .align 1 _Z6kernelPfS_ii_param_1,
	.param .u32 _Z6kernelPfS_ii_param_2,
	.param .u32 _Z6kernelPfS_ii_param_3
)
{
	.reg .pred 	%p<8>;
	.reg .b32 	%r<27>;
	.reg .b32 	%f<7>;
	.reg .b64 	%rd<9>;
	// demoted variable
	.shared .align 4 .b8 _ZZ6kernelPfS_iiE2sm[1024];
	ld.param.u64 	%rd1, [_Z6kernelPfS_ii_param_0];
	ld.param.u64 	%rd2, [_Z6kernelPfS_ii_param_1];
	ld.param.u32 	%r10, [_Z6kernelPfS_ii_param_2];
	ld.param.u32 	%r11, [_Z6kernelPfS_ii_param_3];
	mov.u32 	%r1, %tid.x;
	mov.u32 	%r13, %ctaid.x;
	mov.u32 	%r26, %ntid.x;
	mad.lo.s32 	%r3, %r13, %r26, %r1;
	mov.u32 	%r4, %tid.y;
	mov.u32 	%r14, %ctaid.y;
	mov.u32 	%r15, %ntid.y;
	mad.lo.s32 	%r16, %r14, %r15, %r4;
	setp.ge.s32 	%p1, %r3, %r10;
	setp.ge.s32 	%p2, %r16, %r11;
	or.pred  	%p3, %p1, %p2;
	@%p3 bra 	$L__BB0_7;
	cvta.to.global.u64 	%rd3, %rd1;
	mad.lo.s32 	%r17, %r10, %r16, %r3;
	mul.wide.s32 	%rd4, %r17, 4;
	add.s64 	%rd5, %rd3, %rd4;
	ld.global.f32 	%f1, [%rd5];
	mul.lo.s32 	%r6, %r4, %r26;
	add.s32 	%r18, %r6, %r1;
	shl.b32 	%r19, %r18, 2;
	mov.u32 	%r20, _ZZ6kernelPfS_iiE2sm;
	add.s32 	%r7, %r20, %r19;
	st.shared.f32 	[%r7], %f1;
	bar.sync 	0;
	setp.lt.u32 	%p4, %r26, 2;
	@%p4 bra 	$L__BB0_5;
$L__BB0_2:
	shr.u32 	%r9, %r26, 1;
	setp.ge.u32 	%p5, %r1, %r9;
	@%p5 bra 	$L__BB0_4;
	shl.b32 	%r21, %r9, 2;
	add.s32 	%r22, %r7, %r21;
	ld.shared.f32 	%f2, [%r22];
	ld.shared.f32 	%f3, [%r7];
	add.f32 	%f4, %f2, %f3;
	st.shared.f32 	[%r7], %f4;
$L__BB0_4:
	bar.sync 	0;
	setp.gt.u32 	%p6, %r26, 3;
	mov.u32 	%r26, %r9;
	@%p6 bra 	$L__BB0_2;
$L__BB0_5:
	setp.ne.s32 	%p7, %r1, 0;
	@%p7 bra 	$L__BB0_7;
	cvta.to.global.u64 	%rd6, %rd2;
	mul.wide.u32 	%rd7, %r16, 4;
	add.s64 	%rd8, %rd6, %rd7;
	shl.b32 	%r23, %r6, 2;
	add.s32 	%r25, %r20, %r23;
	ld.shared.f32 	%f5, [%r25];
	atom.global.add.f32 	%f6, [%rd8], %f5;
$L__BB0_7:
	ret;

}


// ===== COMPILED SASS (sm_100) =====

	.target	sm_100

	.elftype	@"ET_EXEC"


//--------------------- .note.nv.tkinfo           --------------------------
	.section	.note.nv.tkinfo,"",@"SHT_NOTE"
	.sectionflags	@"SHF_NOTE_NV_TKINFO"
	.tkinfo
        /*0018*/ 	.word	0x00000002
        /*0030*/ 	.string	""
        /*0030*/ 	.string	"ptxas"
        /*0030*/ 	.string	"Cuda compilation tools, release 13.0, V13.0.88"
        /*0030*/ 	.string	"Build cuda_13.0.r13.0/compiler.36424714_0"
        /*0030*/ 	.string	"-arch sm_100 -m 64 "



//--------------------- .note.nv.cuinfo           --------------------------
	.section	.note.nv.cuinfo,"",@"SHT_NOTE"
	.sectionflags	@"SHF_NOTE_NV_CUINFO"
        /*0018*/ 	.short	0x0002
        /*001a*/ 	.short	0x0064
        /*001c*/ 	.short	0x0082
	.zero		2


//--------------------- .nv.info                  --------------------------
	.section	.nv.info,"",@"SHT_CUDA_INFO"
	.align	4


	//----- nvinfo : EIATTR_REGCOUNT
	.align		4
        /*0000*/ 	.byte	0x04, 0x2f
        /*0002*/ 	.short	(.L_1 - .L_0)
	.align		4
.L_0:
        /*0004*/ 	.word	index@(_Z6kernelPfS_ii)
        /*0008*/ 	.word	0x0000000e


	//----- nvinfo : EIATTR_FRAME_SIZE
	.align		4
.L_1:
        /*000c*/ 	.byte	0x04, 0x11
        /*000e*/ 	.short	(.L_3 - .L_2)
	.align		4
.L_2:
        /*0010*/ 	.word	index@(_Z6kernelPfS_ii)
        /*0014*/ 	.word	0x00000000


	//----- nvinfo : EIATTR_MIN_STACK_SIZE
	.align		4
.L_3:
        /*0018*/ 	.byte	0x04, 0x12
        /*001a*/ 	.short	(.L_5 - .L_4)
	.align		4
.L_4:
        /*001c*/ 	.word	index@(_Z6kernelPfS_ii)
        /*0020*/ 	.word	0x00000000
.L_5:


//--------------------- .nv.compat                --------------------------
	.section	.nv.compat,"",@"SHT_CUDA_COMPAT_INFO"
	.align	4
        /*0000*/ 	.byte	0x02, 0x09, 0x00, 0x00, 0x02, 0x02, 0x01, 0x00, 0x02, 0x05, 0x05, 0x00, 0x03, 0x07, 0x01, 0x01
        /*0010*/ 	.byte	0x02, 0x03, 0x00, 0x00, 0x02, 0x06, 0x01, 0x00, 0x04, 0x0b, 0x08, 0x00, 0x09, 0x00, 0x00, 0x00
        /*0020*/ 	.byte	0x00, 0x00, 0x00, 0x00


//--------------------- .nv.info._Z6kernelPfS_ii  --------------------------
	.section	.nv.info._Z6kernelPfS_ii,"",@"SHT_CUDA_INFO"
	.sectionflags	@""
	.align	4


	//----- nvinfo : EIATTR_CUDA_API_VERSION
	.align		4
        /*0000*/ 	.byte	0x04, 0x37
        /*0002*/ 	.short	(.L_7 - .L_6)
.L_6:
        /*0004*/ 	.word	0x00000082


	//----- nvinfo : EIATTR_KPARAM_INFO
	.align		4
.L_7:
        /*0008*/ 	.byte	0x04, 0x17
        /*000a*/ 	.short	(.L_9 - .L_8)
.L_8:
        /*000c*/ 	.word	0x00000000
        /*0010*/ 	.short	0x0003
        /*0012*/ 	.short	0x0014
        /*0014*/ 	.byte	0x00, 0xf0, 0x11, 0x00


	//----- nvinfo : EIATTR_KPARAM_INFO
	.align		4
.L_9:
        /*0018*/ 	.byte	0x04, 0x17
        /*001a*/ 	.short	(.L_11 - .L_10)
.L_10:
        /*001c*/ 	.word	0x00000000
        /*0020*/ 	.short	0x0002
        /*0022*/ 	.short	0x0010
        /*0024*/ 	.byte	0x00, 0xf0, 0x11, 0x00


	//----- nvinfo : EIATTR_KPARAM_INFO
	.align		4
.L_11:
        /*0028*/ 	.byte	0x04, 0x17
        /*002a*/ 	.short	(.L_13 - .L_12)
.L_12:
        /*002c*/ 	.word	0x00000000
        /*0030*/ 	.short	0x0001
        /*0032*/ 	.short	0x0008
        /*0034*/ 	.byte	0x00, 0xf5, 0x21, 0x00


	//----- nvinfo : EIATTR_KPARAM_INFO
	.align		4
.L_13:
        /*0038*/ 	.byte	0x04, 0x17
        /*003a*/ 	.short	(.L_15 - .L_14)
.L_14:
        /*003c*/ 	.word	0x00000000
        /*0040*/ 	.short	0x0000
        /*0042*/ 	.short	0x0000
        /*0044*/ 	.byte	0x00, 0xf5, 0x21, 0x00


	//----- nvinfo : EIATTR_SPARSE_MMA_MASK
	.align		4
.L_15:
        /*0048*/ 	.byte	0x03, 0x50
        /*004a*/ 	.short	0x0000


	//----- nvinfo : EIATTR_MAXREG_COUNT
	.align		4
        /*004c*/ 	.byte	0x03, 0x1b
        /*004e*/ 	.short	0x00ff


	//----- nvinfo : EIATTR_NUM_BARRIERS
	.align		4
        /*0050*/ 	.byte	0x02, 0x4c
        /*0052*/ 	.byte	0x01
	.zero		1


	//----- nvinfo : EIATTR_MERCURY_ISA_VERSION
	.align		4
        /*0054*/ 	.byte	0x03, 0x5f
        /*0056*/ 	.short	0x0101


	//----- nvinfo : EIATTR_VRC_CTA_INIT_COUNT
	.align		4
        /*0058*/ 	.byte	0x02, 0x4a
	.zero		1
	.zero		1


	//----- nvinfo : EIATTR_EXIT_INSTR_OFFSETS
	.align		4
        /*005c*/ 	.byte	0x04, 0x1c
        /*005e*/ 	.short	(.L_17 - .L_16)


	//   ....[0]....
.L_16:
        /*0060*/ 	.word	0x000000c0


	//   ....[1]....
        /*0064*/ 	.word	0x00000280


	//   ....[2]....
        /*0068*/ 	.word	0x000002e0


	//----- nvinfo : EIATTR_CBANK_PARAM_SIZE
	.align		4
.L_17:
        /*006c*/ 	.byte	0x03, 0x19
        /*006e*/ 	.short	0x0018


	//----- nvinfo : EIATTR_PARAM_CBANK
	.align		4
        /*0070*/ 	.byte	0x04, 0x0a
        /*0072*/ 	.short	(.L_19 - .L_18)
	.align		4
.L_18:
        /*0074*/ 	.word	index@(.nv.constant0._Z6kernelPfS_ii)
        /*0078*/ 	.short	0x0380
        /*007a*/ 	.short	0x0018


	//----- nvinfo : EIATTR_SW_WAR
	.align		4
.L_19:
        /*007c*/ 	.byte	0x04, 0x36
        /*007e*/ 	.short	(.L_21 - .L_20)
.L_20:
        /*0080*/ 	.word	0x00000008
.L_21:


//--------------------- .nv.callgraph             --------------------------
	.section	.nv.callgraph,"",@"SHT_CUDA_CALLGRAPH"
	.align	4
	.sectionentsize	8
	.align		4
        /*0000*/ 	.word	0x00000000
	.align		4
        /*0004*/ 	.word	0xffffffff
	.align		4
        /*0008*/ 	.word	0x00000000
	.align		4
        /*000c*/ 	.word	0xfffffffe
	.align		4
        /*0010*/ 	.word	0x00000000
	.align		4
        /*0014*/ 	.word	0xfffffffd
	.align		4
        /*0018*/ 	.word	0x00000000
	.align		4
        /*001c*/ 	.word	0xfffffffc


//--------------------- .text._Z6kernelPfS_ii     --------------------------
	.section	.text._Z6kernelPfS_ii,"ax",@progbits
	.align	128
        .global         _Z6kernelPfS_ii
        .type           _Z6kernelPfS_ii,@function
        .size           _Z6kernelPfS_ii,(.L_x_3 - _Z6kernelPfS_ii)
        .other          _Z6kernelPfS_ii,@"STO_CUDA_ENTRY STV_DEFAULT"
_Z6kernelPfS_ii:
.text._Z6kernelPfS_ii:
[----:B------:R-:W-:Y:S01]  /*0000*/  LDC R1, c[0x0][0x37c] ;  /* 0x0000df00ff017b82 */ /* 0x000fe20000000800 */
[----:B------:R-:W0:Y:S07]  /*0010*/  S2R R11, SR_TID.Y ;  /* 0x00000000000b7919 */ /* 0x000e2e0000002200 */
[----:B------:R-:W1:Y:S01]  /*0020*/  LDC R4, c[0x0][0x360] ;  /* 0x0000d800ff047b82 */ /* 0x000e620000000800 */
[----:B------:R-:W2:Y:S01]  /*0030*/  LDCU.64 UR8, c[0x0][0x390] ;  /* 0x00007200ff0877ac */ /* 0x000ea20008000a00 */
[----:B------:R-:W1:Y:S06]  /*0040*/  S2R R9, SR_TID.X ;  /* 0x0000000000097919 */ /* 0x000e6c0000002100 */
[----:B------:R-:W0:Y:S08]  /*0050*/  S2UR UR5, SR_CTAID.Y ;  /* 0x00000000000579c3 */ /* 0x000e300000002600 */
[----:B------:R-:W0:Y:S08]  /*0060*/  LDC R0, c[0x0][0x364] ;  /* 0x0000d900ff007b82 */ /* 0x000e300000000800 */
[----:B------:R-:W1:Y:S01]  /*0070*/  S2UR UR4, SR_CTAID.X ;  /* 0x00000000000479c3 */ /* 0x000e620000002500 */
[----:B0-----:R-:W-:-:S05]  /*0080*/  IMAD R5, R0, UR5, R11 ;  /* 0x0000000500057c24 */ /* 0x001fca000f8e020b */
[----:B--2---:R-:W-:Y:S01]  /*0090*/  ISETP.GE.AND P0, PT, R5, UR9, PT ;  /* 0x0000000905007c0c */ /* 0x004fe2000bf06270 */
[----:B-1----:R-:W-:-:S05]  /*00a0*/  IMAD R0, R4, UR4, R9 ;  /* 0x0000000404007c24 */ /* 0x002fca000f8e0209 */
[----:B------:R-:W-:-:S13]  /*00b0*/  ISETP.GE.OR P0, PT, R0, UR8, P0 ;  /* 0x0000000800007c0c */ /* 0x000fda0008706670 */
[----:B------:R-:W-:Y:S05]  /*00c0*/  @P0 EXIT ;  /* 0x000000000000094d */ /* 0x000fea0003800000 */
[----:B------:R-:W0:Y:S01]  /*00d0*/  LDC.64 R2, c[0x0][0x380] ;  /* 0x0000e000ff027b82 */ /* 0x000e220000000a00 */
[----:B------:R-:W1:Y:S01]  /*00e0*/  LDCU.64 UR6, c[0x0][0x358] ;  /* 0x00006b00ff0677ac */ /* 0x000e620008000a00 */
[----:B------:R-:W-:-:S04]  /*00f0*/  IMAD R7, R5, UR8, R0 ;  /* 0x0000000805077c24 */ /* 0x000fc8000f8e0200 */
[----:B0-----:R-:W-:-:S06]  /*0100*/  IMAD.WIDE R2, R7, 0x4, R2 ;  /* 0x0000000407027825 */ /* 0x001fcc00078e0202 */
[----:B-1----:R-:W2:Y:S01]  /*0110*/  LDG.E R2, desc[UR6][R2.64] ;  /* 0x0000000602027981 */ /* 0x002ea2000c1e1900 */
[----:B------:R-:W0:Y:S01]  /*0120*/  S2UR UR5, SR_CgaCtaId ;  /* 0x00000000000579c3 */ /* 0x000e220000008800 */
[C---:B------:R-:W-:Y:S01]  /*0130*/  IMAD R6, R4.reuse, R11, RZ ;  /* 0x0000000b04067224 */ /* 0x040fe200078e02ff */
[----:B------:R-:W-:Y:S01]  /*0140*/  UMOV UR4, 0x400 ;  /* 0x0000040000047882 */ /* 0x000fe20000000000 */
[----:B------:R-:W-:Y:S02]  /*0150*/  ISETP.GE.U32.AND P1, PT, R4, 0x2, PT ;  /* 0x000000020400780c */ /* 0x000fe40003f26070 */
[----:B------:R-:W-:Y:S01]  /*0160*/  IMAD.IADD R0, R6, 0x1, R9 ;  /* 0x0000000106007824 */ /* 0x000fe200078e0209 */
[----:B------:R-:W-:Y:S01]  /*0170*/  ISETP.NE.AND P0, PT, R9, RZ, PT ;  /* 0x000000ff0900720c */ /* 0x000fe20003f05270 */
[----:B0-----:R-:W-:-:S06]  /*0180*/  ULEA UR4, UR5, UR4, 0x18 ;  /* 0x0000000405047291 */ /* 0x001fcc000f8ec0ff */
[----:B------:R-:W-:-:S05]  /*0190*/  LEA R7, R0, UR4, 0x2 ;  /* 0x0000000400077c11 */ /* 0x000fca000f8e10ff */
[----:B--2---:R0:W-:Y:S01]  /*01a0*/  STS [R7], R2 ;  /* 0x0000000207007388 */ /* 0x0041e20000000800 */
[----:B------:R-:W-:Y:S06]  /*01b0*/  BAR.SYNC.DEFER_BLOCKING 0x0 ;  /* 0x0000000000007b1d */ /* 0x000fec0000010000 */
[----:B------:R-:W-:Y:S05]  /*01c0*/  @!P1 BRA `(.L_x_0) ;  /* 0x00000000002c9947 */ /* 0x000fea0003800000 */
.L_x_1:
[----:B0-----:R-:W-:-:S04]  /*01d0*/  SHF.R.U32.HI R2, RZ, 0x1, R4 ;  /* 0x00000001ff027819 */ /* 0x001fc80000011604 */
[----:B------:R-:W-:-:S13]  /*01e0*/  ISETP.GE.U32.AND P1, PT, R9, R2, PT ;  /* 0x000000020900720c */ /* 0x000fda0003f26070 */
[----:B------:R-:W-:Y:S01]  /*01f0*/  @!P1 LEA R0, R2, R7, 0x2 ;  /* 0x0000000702009211 */ /* 0x000fe200078e10ff */
[----:B------:R-:W-:Y:S05]  /*0200*/  @!P1 LDS R3, [R7] ;  /* 0x0000000007039984 */ /* 0x000fea0000000800 */
[----:B------:R-:W0:Y:S02]  /*0210*/  @!P1 LDS R0, [R0] ;  /* 0x0000000000009984 */ /* 0x000e240000000800 */
[----:B0-----:R-:W-:-:S05]  /*0220*/  @!P1 FADD R3, R0, R3 ;  /* 0x0000000300039221 */ /* 0x001fca0000000000 */
[----:B------:R1:W-:Y:S01]  /*0230*/  @!P1 STS [R7], R3 ;  /* 0x0000000307009388 */ /* 0x0003e20000000800 */
[----:B------:R-:W-:Y:S01]  /*0240*/  BAR.SYNC.DEFER_BLOCKING 0x0 ;  /* 0x0000000000007b1d */ /* 0x000fe20000010000 */
[----:B------:R-:W-:Y:S01]  /*0250*/  ISETP.GT.U32.AND P1, PT, R4, 0x3, PT ;  /* 0x000000030400780c */ /* 0x000fe20003f24070 */
[----:B------:R-:W-:-:S12]  /*0260*/  IMAD.MOV.U32 R4, RZ, RZ, R2 ;  /* 0x000000ffff047224 */ /* 0x000fd800078e0002 */
[----:B-1----:R-:W-:Y:S05]  /*0270*/  @P1 BRA `(.L_x_1) ;  /* 0xfffffffc00d41947 */ /* 0x002fea000383ffff */
.L_x_0:
[----:B------:R-:W-:Y:S05]  /*0280*/  @P0 EXIT ;  /* 0x000000000000094d */ /* 0x000fea0003800000 */
[----:B------:R-:W-:Y:S01]  /*0290*/  LEA R0, R6, UR4, 0x2 ;  /* 0x0000000406007c11 */ /* 0x000fe2000f8e10ff */
[----:B0-----:R-:W0:Y:S04]  /*02a0*/  LDC.64 R2, c[0x0][0x388] ;  /* 0x0000e200ff027b82 */ /* 0x001e280000000a00 */
[----:B------:R-:W1:Y:S01]  /*02b0*/  LDS R7, [R0] ;  /* 0x0000000000077984 */ /* 0x000e620000000800 */
[----:B0-----:R-:W-:-:S05]  /*02c0*/  IMAD.WIDE.U32 R2, R5, 0x4, R2 ;  /* 0x0000000405027825 */ /* 0x001fca00078e0002 */
[----:B-1----:R-:W-:Y:S01]  /*02d0*/  REDG.E.ADD.F32.FTZ.RN.STRONG.GPU desc[UR6][R2.64], R7 ;  /* 0x00000007020079a6 */ /* 0x002fe2000c12f306 */
[----:B------:R-:W-:Y:S05]  /*02e0*/  EXIT ;  /* 0x000000000000794d */ /* 0x000fea0003800000 */
.L_x_2:
[----:B------:R-:W-:-:S00]  /*02f0*/  BRA `(.L_x_2) ;  /* 0xfffffffc00fc7947 */ /* 0x000fc0000383ffff */
[----:B------:R-:W-:-:S00]  /*0300*/  NOP ;  /* 0x0000000000007918 */ /* 0x000fc00000000000 */
[----:B------:R-:W-:-:S00]  /*0310*/  NOP ;  /* 0x0000000000007918 */ /* 0x000fc00000000000 */
[----:B------:R-:W-:-:S00]  /*0320*/  NOP ;  /* 0x0000000000007918 */ /* 0x000fc00000000000 */
[----:B------:R-:W-:-:S00]  /*0330*/  NOP ;  /* 0x0000000000007918 */ /* 0x000fc00000000000 */
[----:B------:R-:W-:-:S00]  /*0340*/  NOP ;  /* 0x0000000000007918 */ /* 0x000fc00000000000 */
[----:B------:R-:W-:-:S00]  /*0350*/  NOP ;  /* 0x0000000000007918 */ /* 0x000fc00000000000 */
[----:B------:R-:W-:-:S00]  /*0360*/  NOP ;  /* 0x0000000000007918 */ /* 0x000fc00000000000 */
[----:B------:R-:W-:-:S00]  /*0370*/  NOP ;  /* 0x0000000000007918 */ /* 0x000fc00000000000 */
.L_x_3:


//--------------------- .nv.shared._Z6kernelPfS_ii --------------------------
	.section	.nv.shared._Z6kernelPfS_ii,"aw",@nobits
	.sectionflags	@""
	.align	4
.nv.shared._Z6kernelPfS_ii:
	.zero		2048


//--------------------- .nv.shared.reserved.0     --------------------------
	.section	.nv.shared.reserved.0,"aw",@nobits
	.weak		__nv_reservedSMEM_offset_0_alias
	.size		__nv_reservedSMEM_offset_0_alias, 0, 64
	.other		__nv_reservedSMEM_offset_0_alias,@"STO_CUDA_RESERVED_SHARED STV_DEFAULT"
__nv_reservedSMEM_offset_0_alias:
	.zero		0
	.zero		64


//--------------------- .nv.constant0._Z6kernelPfS_ii --------------------------
	.section	.nv.constant0._Z6kernelPfS_ii,"a",@progbits
	.sectionflags	@""
	.align	4
.nv.constant0._Z6kernelPfS_ii:
	.zero		920


//--------------------- SYMBOLS --------------------------

	.type		.nv.reservedSmem.offset0,@object
	.size		.nv.reservedSmem.offset0,0x4
	.type		.nv.reservedSmem.cap,@object
	.size		.nv.reservedSmem.cap,0x4
